//
// Generated by NVIDIA NVVM Compiler
//
// Compiler Build ID: CL-36424714
// Cuda compilation tools, release 13.0, V13.0.88
// Based on NVVM 20.0.0
//

.version 9.0
.target sm_100
.address_size 64

	// .globl	_Z9hello_gpuv
.extern .func  (.param .b32 func_retval0) vprintf
(
	.param .b64 vprintf_param_0,
	.param .b64 vprintf_param_1
)
;
.global .align 1 .b8 $str[32] = {34, 72, 101, 108, 108, 111, 44, 32, 119, 111, 114, 108, 100, 33, 34, 44, 32, 115, 97, 121, 115, 32, 116, 104, 101, 32, 71, 80, 85, 46, 10};

.visible .entry _Z9hello_gpuv()
{
	.reg .b32 	%r<3>;
	.reg .b64 	%rd<3>;

	mov.u64 	%rd1, $str;
	cvta.global.u64 	%rd2, %rd1;
	{ // callseq 0, 0
	.param .b64 param0;
	st.param.b64 	[param0], %rd2;
	.param .b64 param1;
	st.param.b64 	[param1], 0;
	.param .b32 retval0;
	call.uni (retval0), 
	vprintf, 
	(
	param0, 
	param1
	);
	ld.param.b32 	%r1, [retval0];
	} // callseq 0
	ret;

}


// ===== COMPILED SASS (sm_100) =====

	.target	sm_100

	.elftype	@"ET_EXEC"


//--------------------- .note.nv.tkinfo           --------------------------
	.section	.note.nv.tkinfo,"",@"SHT_NOTE"
	.sectionflags	@"SHF_NOTE_NV_TKINFO"
	.tkinfo
        /*0018*/ 	.word	0x00000002
        /*0030*/ 	.string	""
        /*0030*/ 	.string	"ptxas"
        /*0030*/ 	.string	"Cuda compilation tools, release 13.0, V13.0.88"
        /*0030*/ 	.string	"Build cuda_13.0.r13.0/compiler.36424714_0"
        /*0030*/ 	.string	"-arch sm_100 -m 64 "



//--------------------- .note.nv.cuinfo           --------------------------
	.section	.note.nv.cuinfo,"",@"SHT_NOTE"
	.sectionflags	@"SHF_NOTE_NV_CUINFO"
        /*0018*/ 	.short	0x0002
        /*001a*/ 	.short	0x0064
        /*001c*/ 	.short	0x0082
	.zero		2


//--------------------- .nv.info                  --------------------------
	.section	.nv.info,"",@"SHT_CUDA_INFO"
	.align	4


	//----- nvinfo : EIATTR_REGCOUNT
	.align		4
        /*0000*/ 	.byte	0x04, 0x2f
        /*0002*/ 	.short	(.L_2 - .L_1)
	.align		4
.L_1:
        /*0004*/ 	.word	index@(_Z9hello_gpuv)
        /*0008*/ 	.word	0x00000018


	//----- nvinfo : EIATTR_FRAME_SIZE
	.align		4
.L_2:
        /*000c*/ 	.byte	0x04, 0x11
        /*000e*/ 	.short	(.L_4 - .L_3)
	.align		4
.L_3:
        /*0010*/ 	.word	index@(_Z9hello_gpuv)
        /*0014*/ 	.word	0x00000000


	//----- nvinfo : EIATTR_MIN_STACK_SIZE
	.align		4
.L_4:
        /*0018*/ 	.byte	0x04, 0x12
        /*001a*/ 	.short	(.L_6 - .L_5)
	.align		4
.L_5:
        /*001c*/ 	.word	index@(_Z9hello_gpuv)
        /*0020*/ 	.word	0x00000000
.L_6:


//--------------------- .nv.compat                --------------------------
	.section	.nv.compat,"",@"SHT_CUDA_COMPAT_INFO"
	.align	4
        /*0000*/ 	.byte	0x02, 0x09, 0x00, 0x00, 0x02, 0x02, 0x01, 0x00, 0x02, 0x05, 0x05, 0x00, 0x03, 0x07, 0x01, 0x01
        /*0010*/ 	.byte	0x02, 0x03, 0x00, 0x00, 0x02, 0x06, 0x01, 0x00, 0x04, 0x0b, 0x08, 0x00, 0x09, 0x00, 0x00, 0x00
        /*0020*/ 	.byte	0x00, 0x00, 0x00, 0x00


//--------------------- .nv.info._Z9hello_gpuv    --------------------------
	.section	.nv.info._Z9hello_gpuv,"",@"SHT_CUDA_INFO"
	.sectionflags	@""
	.align	4


	//----- nvinfo : EIATTR_CUDA_API_VERSION
	.align		4
        /*0000*/ 	.byte	0x04, 0x37
        /*0002*/ 	.short	(.L_8 - .L_7)
.L_7:
        /*0004*/ 	.word	0x00000082


	//----- nvinfo : EIATTR_SPARSE_MMA_MASK
	.align		4
.L_8:
        /*0008*/ 	.byte	0x03, 0x50
        /*000a*/ 	.short	0x0000


	//----- nvinfo : EIATTR_MAXREG_COUNT
	.align		4
        /*000c*/ 	.byte	0x03, 0x1b
        /*000e*/ 	.short	0x00ff


	//----- nvinfo : EIATTR_EXTERNS
	.align		4
        /*0010*/ 	.byte	0x04, 0x0f
        /*0012*/ 	.short	(.L_10 - .L_9)


	//   ....[0]....
	.align		4
.L_9:
        /*0014*/ 	.word	index@(vprintf)


	//----- nvinfo : EIATTR_MERCURY_ISA_VERSION
	.align		4
.L_10:
        /*0018*/ 	.byte	0x03, 0x5f
        /*001a*/ 	.short	0x0101


	//----- nvinfo : EIATTR_VRC_CTA_INIT_COUNT
	.align		4
        /*001c*/ 	.byte	0x02, 0x4a
	.zero		1
	.zero		1


	//----- nvinfo : EIATTR_SYSCALL_OFFSETS
	.align		4
        /*0020*/ 	.byte	0x04, 0x46
        /*0022*/ 	.short	(.L_12 - .L_11)


	//   ....[0]....
.L_11:
        /*0024*/ 	.word	0x00000080


	//----- nvinfo : EIATTR_EXIT_INSTR_OFFSETS
	.align		4
.L_12:
        /*0028*/ 	.byte	0x04, 0x1c
        /*002a*/ 	.short	(.L_14 - .L_13)


	//   ....[0]....
.L_13:
        /*002c*/ 	.word	0x00000090


	//----- nvinfo : EIATTR_SW_WAR
	.align		4
.L_14:
        /*0030*/ 	.byte	0x04, 0x36
        /*0032*/ 	.short	(.L_16 - .L_15)
.L_15:
        /*0034*/ 	.word	0x00000008
.L_16:


//--------------------- .nv.callgraph             --------------------------
	.section	.nv.callgraph,"",@"SHT_CUDA_CALLGRAPH"
	.align	4
	.sectionentsize	8
	.align		4
        /*0000*/ 	.word	0x00000000
	.align		4
        /*0004*/ 	.word	0xffffffff
	.align		4
        /*0008*/ 	.word	index@(_Z9hello_gpuv)
	.align		4
        /*000c*/ 	.word	index@(vprintf)
	.align		4
        /*0010*/ 	.word	0x00000000
	.align		4
        /*0014*/ 	.word	0xfffffffe
	.align		4
        /*0018*/ 	.word	0x00000000
	.align		4
        /*001c*/ 	.word	0xfffffffd
	.align		4
        /*0020*/ 	.word	0x00000000
	.align		4
        /*0024*/ 	.word	0xfffffffc


//--------------------- .nv.constant4             --------------------------
	.section	.nv.constant4,"a",@progbits
	.align	8
	.align		8
.nv.constant4:
        /*0000*/ 	.dword	vprintf
	.align		8
        /*0008*/ 	.dword	$str


//--------------------- .text._Z9hello_gpuv       --------------------------
	.section	.text._Z9hello_gpuv,"ax",@progbits
	.align	128
        .global         _Z9hello_gpuv
        .type           _Z9hello_gpuv,@function
        .size           _Z9hello_gpuv,(.L_x_2 - _Z9hello_gpuv)
        .other          _Z9hello_gpuv,@"STO_CUDA_ENTRY STV_DEFAULT"
_Z9hello_gpuv:
.text._Z9hello_gpuv:
[----:B------:R-:W0:Y:S01]  /*0000*/  LDC R1, c[0x0][0x37c] ;  /* 0x0000df00ff017b82 */ /* 0x000e220000000800 */
[----:B------:R-:W-:Y:S01]  /*0010*/  MOV R0, 0x0 ;  /* 0x0000000000007802 */ /* 0x000fe20000000f00 */
[----:B------:R-:W1:Y:S01]  /*0020*/  LDCU.64 UR4, c[0x4][0x8] ;  /* 0x01000100ff0477ac */ /* 0x000e620008000a00 */
[----:B------:R-:W-:-:S05]  /*0030*/  CS2R R6, SRZ ;  /* 0x0000000000067805 */ /* 0x000fca000001ff00 */
[----:B------:R2:W3:Y:S01]  /*0040*/  LDC.64 R2, c[0x4][R0] ;  /* 0x0100000000027b82 */ /* 0x0004e20000000a00 */
[----:B-1----:R-:W-:Y:S02]  /*0050*/  IMAD.U32 R4, RZ, RZ, UR4 ;  /* 0x00000004ff047e24 */ /* 0x002fe4000f8e00ff */
[----:B--2---:R-:W-:-:S07]  /*0060*/  IMAD.U32 R5, RZ, RZ, UR5 ;  /* 0x00000005ff057e24 */ /* 0x004fce000f8e00ff */
[----:B------:R-:W-:-:S07]  /*0070*/  LEPC R20, `(.L_x_0) ;  /* 0x000000001014794e */ /* 0x000fce0000000000 */
[----:B0--3--:R-:W-:Y:S05]  /*0080*/  CALL.ABS.NOINC R2 ;  /* 0x0000000002007343 */ /* 0x009fea0003c00000 */
.L_x_0:
[----:B------:R-:W-:Y:S05]  /*0090*/  EXIT ;  /* 0x000000000000794d */ /* 0x000fea0003800000 */
.L_x_1:
[----:B------:R-:W-:-:S00]  /*00a0*/  BRA `(.L_x_1) ;  /* 0xfffffffc00fc7947 */ /* 0x000fc0000383ffff */
[----:B------:R-:W-:-:S00]  /*00b0*/  NOP ;  /* 0x0000000000007918 */ /* 0x000fc00000000000 */
        /* <DEDUP_REMOVED lines=12> */
.L_x_2:


//--------------------- .nv.global.init           --------------------------
	.section	.nv.global.init,"aw",@progbits
.nv.global.init:
	.type		$str,@object
	.size		$str,(.L_0 - $str)
$str:
        /*0000*/ 	.byte	0x22, 0x48, 0x65, 0x6c, 0x6c, 0x6f, 0x2c, 0x20, 0x77, 0x6f, 0x72, 0x6c, 0x64, 0x21, 0x22, 0x2c
        /*0010*/ 	.byte	0x20, 0x73, 0x61, 0x79, 0x73, 0x20, 0x74, 0x68, 0x65, 0x20, 0x47, 0x50, 0x55, 0x2e, 0x0a, 0x00
.L_0:


//--------------------- .nv.shared.reserved.0     --------------------------
	.section	.nv.shared.reserved.0,"aw",@nobits
	.weak		__nv_reservedSMEM_offset_0_alias
	.size		__nv_reservedSMEM_offset_0_alias, 0, 64
	.other		__nv_reservedSMEM_offset_0_alias,@"STO_CUDA_RESERVED_SHARED STV_DEFAULT"
__nv_reservedSMEM_offset_0_alias:
	.zero		0
	.zero		64


//--------------------- .nv.constant0._Z9hello_gpuv --------------------------
	.section	.nv.constant0._Z9hello_gpuv,"a",@progbits
	.sectionflags	@""
	.align	4
.nv.constant0._Z9hello_gpuv:
	.zero		896


//--------------------- SYMBOLS --------------------------

	.type		.nv.reservedSmem.offset0,@object
	.size		.nv.reservedSmem.offset0,0x4
	.type		vprintf,@function
